	.headerflags	@"EF_CUDA_TEXMODE_UNIFIED EF_CUDA_64BIT_ADDRESS EF_CUDA_SM80 EF_CUDA_VIRTUAL_SM(EF_CUDA_SM80)"
	.elftype	@"ET_EXEC"


//--------------------- .nv.info                  --------------------------
	.section	.nv.info,"",@"SHT_CUDA_INFO"
	.align	4


	//----- nvinfo : EIATTR_REGCOUNT
	.align		4
        /*0000*/ 	.byte	0x04, 0x2f
        /*0002*/ 	.short	(.L_1 - .L_0)
	.align		4
.L_0:
        /*0004*/ 	.word	index@(_Z15warp_ops_kernelPii)
        /*0008*/ 	.word	0x0000000e


	//----- nvinfo : EIATTR_FRAME_SIZE
	.align		4
.L_1:
        /*000c*/ 	.byte	0x04, 0x11
        /*000e*/ 	.short	(.L_3 - .L_2)
	.align		4
.L_2:
        /*0010*/ 	.word	index@($_Z15warp_ops_kernelPii$_Z9do_reducePii)
        /*0014*/ 	.word	0x00000000


	//----- nvinfo : EIATTR_FRAME_SIZE
	.align		4
.L_3:
        /*0018*/ 	.byte	0x04, 0x11
        /*001a*/ 	.short	(.L_5 - .L_4)
	.align		4
.L_4:
        /*001c*/ 	.word	index@(_Z15warp_ops_kernelPii)
        /*0020*/ 	.word	0x00000000


	//----- nvinfo : EIATTR_MIN_STACK_SIZE
	.align		4
.L_5:
        /*0024*/ 	.byte	0x04, 0x12
        /*0026*/ 	.short	(.L_7 - .L_6)
	.align		4
.L_6:
        /*0028*/ 	.word	index@(_Z15warp_ops_kernelPii)
        /*002c*/ 	.word	0x00000000
.L_7:


//--------------------- .nv.info._Z15warp_ops_kernelPii --------------------------
	.section	.nv.info._Z15warp_ops_kernelPii,"",@"SHT_CUDA_INFO"
	.sectionflags	@""
	.align	4


	//----- nvinfo : EIATTR_CUDA_API_VERSION
	.align		4
        /*0000*/ 	.byte	0x04, 0x37
        /*0002*/ 	.short	(.L_9 - .L_8)
.L_8:
        /*0004*/ 	.word	0x00000081


	//----- nvinfo : EIATTR_SW2861232_WAR
	.align		4
.L_9:
        /*0008*/ 	.byte	0x01, 0x35
	.zero		2


	//----- nvinfo : EIATTR_PARAM_CBANK
	.align		4
        /*000c*/ 	.byte	0x04, 0x0a
        /*000e*/ 	.short	(.L_11 - .L_10)
	.align		4
.L_10:
        /*0010*/ 	.word	index@(.nv.constant0._Z15warp_ops_kernelPii)
        /*0014*/ 	.short	0x0160
        /*0016*/ 	.short	0x000c


	//----- nvinfo : EIATTR_CBANK_PARAM_SIZE
	.align		4
.L_11:
        /*0018*/ 	.byte	0x03, 0x19
        /*001a*/ 	.short	0x000c


	//----- nvinfo : EIATTR_KPARAM_INFO
	.align		4
        /*001c*/ 	.byte	0x04, 0x17
        /*001e*/ 	.short	(.L_13 - .L_12)
.L_12:
        /*0020*/ 	.word	0x00000000
        /*0024*/ 	.short	0x0001
        /*0026*/ 	.short	0x0008
        /*0028*/ 	.byte	0x00, 0xf0, 0x11, 0x00


	//----- nvinfo : EIATTR_KPARAM_INFO
	.align		4
.L_13:
        /*002c*/ 	.byte	0x04, 0x17
        /*002e*/ 	.short	(.L_15 - .L_14)
.L_14:
        /*0030*/ 	.word	0x00000000
        /*0034*/ 	.short	0x0000
        /*0036*/ 	.short	0x0000
        /*0038*/ 	.byte	0x00, 0xf0, 0x21, 0x00


	//----- nvinfo : EIATTR_MAXREG_COUNT
	.align		4
.L_15:
        /*003c*/ 	.byte	0x03, 0x1b
        /*003e*/ 	.short	0x00ff


	//----- nvinfo : EIATTR_COOP_GROUP_MASK_REGIDS
	.align		4
        /*0040*/ 	.byte	0x04, 0x29
        /*0042*/ 	.short	(.L_17 - .L_16)


	//   ....[0]....
.L_16:
        /*0044*/ 	.word	0xffffffff


	//   ....[1]....
        /*0048*/ 	.word	0xffffffff


	//   ....[2]....
        /*004c*/ 	.word	0xffffffff


	//----- nvinfo : EIATTR_COOP_GROUP_INSTR_OFFSETS
	.align		4
.L_17:
        /*0050*/ 	.byte	0x04, 0x28
        /*0052*/ 	.short	(.L_19 - .L_18)


	//   ....[0]....
.L_18:
        /*0054*/ 	.word	0x000000d0


	//   ....[1]....
        /*0058*/ 	.word	0x00000100


	//   ....[2]....
        /*005c*/ 	.word	0x00000110


	//----- nvinfo : EIATTR_EXIT_INSTR_OFFSETS
	.align		4
.L_19:
        /*0060*/ 	.byte	0x04, 0x1c
        /*0062*/ 	.short	(.L_21 - .L_20)


	//   ....[0]....
.L_20:
        /*0064*/ 	.word	0x00000030


	//   ....[1]....
        /*0068*/ 	.word	0x00000060


	//----- nvinfo : EIATTR_CRS_STACK_SIZE
	.align		4
.L_21:
        /*006c*/ 	.byte	0x04, 0x1e
        /*006e*/ 	.short	(.L_23 - .L_22)
.L_22:
        /*0070*/ 	.word	0x00000000
.L_23:


//--------------------- .nv.callgraph             --------------------------
	.section	.nv.callgraph,"",@"SHT_CUDA_CALLGRAPH"
	.align	4
	.sectionentsize	8
	.align		4
        /*0000*/ 	.word	0x00000000
	.align		4
        /*0004*/ 	.word	0xffffffff
	.align		4
        /*0008*/ 	.word	0x00000000
	.align		4
        /*000c*/ 	.word	0xfffffffe
	.align		4
        /*0010*/ 	.word	0x00000000
	.align		4
        /*0014*/ 	.word	0xfffffffd
	.align		4
        /*0018*/ 	.word	0x00000000
	.align		4
        /*001c*/ 	.word	0xfffffffc


//--------------------- .nv.rel.action            --------------------------
	.section	.nv.rel.action,"",@"SHT_CUDA_RELOCINFO"
	.align	8
	.sectionentsize	8
        /*0000*/ 	.byte	0x73, 0x00, 0x00, 0x00, 0x00, 0x00, 0x00, 0x00, 0x00, 0x00, 0x00, 0x11, 0x25, 0x00, 0x05, 0x36


//--------------------- .nv.constant0._Z15warp_ops_kernelPii --------------------------
	.section	.nv.constant0._Z15warp_ops_kernelPii,"a",@progbits
	.sectionflags	@""
	.align	4
.nv.constant0._Z15warp_ops_kernelPii:
	.zero		364


//--------------------- .text._Z15warp_ops_kernelPii --------------------------
	.section	.text._Z15warp_ops_kernelPii,"ax",@progbits
	.sectioninfo	@"SHI_REGISTERS=14"
	.align	128
        .global         _Z15warp_ops_kernelPii
        .type           _Z15warp_ops_kernelPii,@function
        .size           _Z15warp_ops_kernelPii,(.L_x_1 - _Z15warp_ops_kernelPii)
        .other          _Z15warp_ops_kernelPii,@"STO_CUDA_ENTRY STV_DEFAULT"
_Z15warp_ops_kernelPii:
.text._Z15warp_ops_kernelPii:
[----:B------:R-:W-:Y:S02]  /*0000*/  IMAD.MOV.U32 R1, RZ, RZ, c[0x0][0x28] ;  /* 0x00000a00ff017624 */ /* 0x000fe400078e00ff */
[----:B------:R-:W-:-:S05]  /*0010*/  IMAD.MOV.U32 R0, RZ, RZ, c[0x0][0x0] ;  /* 0x00000000ff007624 */ /* 0x000fca00078e00ff */
[----:B------:R-:W-:-:S13]  /*0020*/  ISETP.NE.AND P0, PT, R0, 0x20, PT ;  /* 0x000000200000780c */ /* 0x000fda0003f05270 */
[----:B------:R-:W-:Y:S05]  /*0030*/  @P0 EXIT ;  /* 0x000000000000094d */ /* 0x000fea0003800000 */
[----:B------:R-:W-:Y:S02]  /*0040*/  MOV R4, 0x60 ;  /* 0x0000006000047802 */ /* 0x000fe40000000f00 */
[----:B------:R-:W-:Y:S05]  /*0050*/  CALL.REL.NOINC `($_Z15warp_ops_kernelPii$_Z9do_reducePii) ;  /* 0x0000001000007944 */ /* 0x000fea0003c00000 */
[----:B------:R-:W-:Y:S05]  /*0060*/  EXIT ;  /* 0x000000000000794d */ /* 0x000fea0003800000 */
        .type           $_Z15warp_ops_kernelPii$_Z9do_reducePii,@function
        .size           $_Z15warp_ops_kernelPii$_Z9do_reducePii,(.L_x_1 - $_Z15warp_ops_kernelPii$_Z9do_reducePii)
$_Z15warp_ops_kernelPii$_Z9do_reducePii:
[----:B------:R-:W0:Y:S01]  /*0070*/  S2R R2, SR_TID.X ;  /* 0x0000000000027919 */ /* 0x000e220000002100 */
[----:B------:R-:W-:Y:S01]  /*0080*/  HFMA2.MMA R5, -RZ, RZ, 0, 0 ;  /* 0x00000000ff057435 */ /* 0x000fe200000001ff */
[C---:B0-----:R-:W-:Y:S01]  /*0090*/  IADD3 R0, R2.reuse, c[0x0][0x168], RZ ;  /* 0x00005a0002007a10 */ /* 0x041fe20007ffe0ff */
[----:B------:R-:W-:-:S03]  /*00a0*/  IMAD.SHL.U32 R2, R2, 0x4, RZ ;  /* 0x0000000402027824 */ /* 0x000fc600078e00ff */
[----:B------:R-:W-:Y:S02]  /*00b0*/  LOP3.LUT R0, R0, 0xf, RZ, 0xc0, !PT ;  /* 0x0000000f00007812 */ /* 0x000fe400078ec0ff */
[----:B------:R-:W-:Y:S02]  /*00c0*/  LOP3.LUT R2, R2, 0x7c, RZ, 0xc0, !PT ;  /* 0x0000007c02027812 */ /* 0x000fe400078ec0ff */
[----:B------:R-:W0:Y:S02]  /*00d0*/  REDUX.SUM.S32 UR4, R0 ;  /* 0x00000000000473c4 */ /* 0x000e24000000c200 */
[----:B------:R-:W-:-:S05]  /*00e0*/  IADD3 R2, P0, R2, c[0x0][0x160], RZ ;  /* 0x0000580002027a10 */ /* 0x000fca0007f1e0ff */
[----:B------:R-:W-:Y:S01]  /*00f0*/  IMAD.X R3, RZ, RZ, c[0x0][0x164], P0 ;  /* 0x00005900ff037624 */ /* 0x000fe200000e06ff */
[----:B------:R-:W1:Y:S08]  /*0100*/  REDUX.MIN.S32 UR5, R0 ;  /* 0x00000000000573c4 */ /* 0x000e700000010200 */
[----:B------:R-:W2:Y:S01]  /*0110*/  REDUX.MAX.S32 UR6, R0 ;  /* 0x00000000000673c4 */ /* 0x000ea20000014200 */
[----:B0-----:R-:W-:Y:S01]  /*0120*/  MOV R7, UR4 ;  /* 0x0000000400077c02 */ /* 0x001fe20008000f00 */
[----:B-1----:R-:W-:Y:S01]  /*0130*/  IMAD.U32 R9, RZ, RZ, UR5 ;  /* 0x00000005ff097e24 */ /* 0x002fe2000f8e00ff */
[----:B------:R-:W-:-:S03]  /*0140*/  ULDC.64 UR4, c[0x0][0x118] ;  /* 0x0000460000047ab9 */ /* 0x000fc60000000a00 */
[----:B------:R0:W-:Y:S04]  /*0150*/  STG.E [R2.64+0x400], R7 ;  /* 0x0004000702007986 */ /* 0x0001e8000c101904 */
[----:B------:R0:W-:Y:S01]  /*0160*/  STG.E [R2.64+0x480], R9 ;  /* 0x0004800902007986 */ /* 0x0001e2000c101904 */
[----:B--2---:R-:W-:-:S05]  /*0170*/  IMAD.U32 R11, RZ, RZ, UR6 ;  /* 0x00000006ff0b7e24 */ /* 0x004fca000f8e00ff */
[----:B------:R0:W-:Y:S01]  /*0180*/  STG.E [R2.64+0x500], R11 ;  /* 0x0005000b02007986 */ /* 0x0001e2000c101904 */
[----:B------:R-:W-:Y:S05]  /*0190*/  RET.REL.NODEC R4 `(_Z15warp_ops_kernelPii) ;  /* 0xfffffe6004007950 */ /* 0x000fea0003c3ffff */
.L_x_0:
[----:B------:R-:W-:-:S00]  /*01a0*/  BRA `(.L_x_0) ;  /* 0xfffffff000007947 */ /* 0x000fc0000383ffff */
[----:B------:R-:W-:-:S00]  /*01b0*/  NOP ;  /* 0x0000000000007918 */ /* 0x000fc00000000000 */
        /* <DEDUP_REMOVED lines=12> */
.L_x_1:
